	.headerflags	@"EF_CUDA_TEXMODE_UNIFIED EF_CUDA_64BIT_ADDRESS EF_CUDA_ACCELERATORS EF_CUDA_SM90 EF_CUDA_VIRTUAL_SM(EF_CUDA_SM90)"
	.elftype	@"ET_EXEC"


//--------------------- .nv.info                  --------------------------
	.section	.nv.info,"",@"SHT_CUDA_INFO"
	.align	4


	//----- nvinfo : EIATTR_REGCOUNT
	.align		4
        /*0000*/ 	.byte	0x04, 0x2f
        /*0002*/ 	.short	(.L_1 - .L_0)
	.align		4
.L_0:
        /*0004*/ 	.word	index@(triton_poi_fused__prelu_kernel_add_convolution_2)
        /*0008*/ 	.word	0x00000014


	//----- nvinfo : EIATTR_MIN_STACK_SIZE
	.align		4
.L_1:
        /*000c*/ 	.byte	0x04, 0x12
        /*000e*/ 	.short	(.L_3 - .L_2)
	.align		4
.L_2:
        /*0010*/ 	.word	index@(triton_poi_fused__prelu_kernel_add_convolution_2)
        /*0014*/ 	.word	0x00000000


	//----- nvinfo : EIATTR_FRAME_SIZE
	.align		4
.L_3:
        /*0018*/ 	.byte	0x04, 0x11
        /*001a*/ 	.short	(.L_5 - .L_4)
	.align		4
.L_4:
        /*001c*/ 	.word	index@(triton_poi_fused__prelu_kernel_add_convolution_2)
        /*0020*/ 	.word	0x00000000


	//----- nvinfo : EIATTR_MIN_STACK_SIZE
	.align		4
.L_5:
        /*0024*/ 	.byte	0x04, 0x12
        /*0026*/ 	.short	(.L_7 - .L_6)
	.align		4
.L_6:
        /*0028*/ 	.word	index@(triton_poi_fused__prelu_kernel_add_convolution_2)
        /*002c*/ 	.word	0x00000000
.L_7:


//--------------------- .nv.info.triton_poi_fused__prelu_kernel_add_convolution_2 --------------------------
	.section	.nv.info.triton_poi_fused__prelu_kernel_add_convolution_2,"",@"SHT_CUDA_INFO"
	.sectionflags	@""
	.align	4


	//----- nvinfo : EIATTR_CUDA_API_VERSION
	.align		4
        /*0000*/ 	.byte	0x04, 0x37
        /*0002*/ 	.short	(.L_9 - .L_8)
.L_8:
        /*0004*/ 	.word	0x0000007c


	//----- nvinfo : EIATTR_KPARAM_INFO
	.align		4
.L_9:
        /*0008*/ 	.byte	0x04, 0x17
        /*000a*/ 	.short	(.L_11 - .L_10)
.L_10:
        /*000c*/ 	.word	0x00000000
        /*0010*/ 	.short	0x0005
        /*0012*/ 	.short	0x0028
        /*0014*/ 	.byte	0x00, 0xf0, 0x11, 0x00


	//----- nvinfo : EIATTR_KPARAM_INFO
	.align		4
.L_11:
        /*0018*/ 	.byte	0x04, 0x17
        /*001a*/ 	.short	(.L_13 - .L_12)
.L_12:
        /*001c*/ 	.word	0x00000000
        /*0020*/ 	.short	0x0004
        /*0022*/ 	.short	0x0020
        /*0024*/ 	.byte	0x00, 0xf4, 0x21, 0x00


	//----- nvinfo : EIATTR_KPARAM_INFO
	.align		4
.L_13:
        /*0028*/ 	.byte	0x04, 0x17
        /*002a*/ 	.short	(.L_15 - .L_14)
.L_14:
        /*002c*/ 	.word	0x00000000
        /*0030*/ 	.short	0x0003
        /*0032*/ 	.short	0x0018
        /*0034*/ 	.byte	0x00, 0xf4, 0x21, 0x00


	//----- nvinfo : EIATTR_KPARAM_INFO
	.align		4
.L_15:
        /*0038*/ 	.byte	0x04, 0x17
        /*003a*/ 	.short	(.L_17 - .L_16)
.L_16:
        /*003c*/ 	.word	0x00000000
        /*0040*/ 	.short	0x0002
        /*0042*/ 	.short	0x0010
        /*0044*/ 	.byte	0x00, 0xf4, 0x21, 0x00


	//----- nvinfo : EIATTR_KPARAM_INFO
	.align		4
.L_17:
        /*0048*/ 	.byte	0x04, 0x17
        /*004a*/ 	.short	(.L_19 - .L_18)
.L_18:
        /*004c*/ 	.word	0x00000000
        /*0050*/ 	.short	0x0001
        /*0052*/ 	.short	0x0008
        /*0054*/ 	.byte	0x00, 0xf4, 0x21, 0x00


	//----- nvinfo : EIATTR_KPARAM_INFO
	.align		4
.L_19:
        /*0058*/ 	.byte	0x04, 0x17
        /*005a*/ 	.short	(.L_21 - .L_20)
.L_20:
        /*005c*/ 	.word	0x00000000
        /*0060*/ 	.short	0x0000
        /*0062*/ 	.short	0x0000
        /*0064*/ 	.byte	0x00, 0xf4, 0x21, 0x00


	//----- nvinfo : EIATTR_SPARSE_MMA_MASK
	.align		4
.L_21:
        /*0068*/ 	.byte	0x03, 0x50
        /*006a*/ 	.short	0x0000


	//----- nvinfo : EIATTR_MAXREG_COUNT
	.align		4
        /*006c*/ 	.byte	0x03, 0x1b
        /*006e*/ 	.short	0x00ff


	//----- nvinfo : EIATTR_EXIT_INSTR_OFFSETS
	.align		4
        /*0070*/ 	.byte	0x04, 0x1c
        /*0072*/ 	.short	(.L_23 - .L_22)


	//   ....[0]....
.L_22:
        /*0074*/ 	.word	0x00000270


	//----- nvinfo : EIATTR_REQNTID
	.align		4
.L_23:
        /*0078*/ 	.byte	0x04, 0x10
        /*007a*/ 	.short	(.L_25 - .L_24)
.L_24:
        /*007c*/ 	.word	0x00000080
        /*0080*/ 	.word	0x00000001
        /*0084*/ 	.word	0x00000001


	//----- nvinfo : EIATTR_CBANK_PARAM_SIZE
	.align		4
.L_25:
        /*0088*/ 	.byte	0x03, 0x19
        /*008a*/ 	.short	0x002c


	//----- nvinfo : EIATTR_PARAM_CBANK
	.align		4
        /*008c*/ 	.byte	0x04, 0x0a
        /*008e*/ 	.short	(.L_27 - .L_26)
	.align		4
.L_26:
        /*0090*/ 	.word	index@(.nv.constant0.triton_poi_fused__prelu_kernel_add_convolution_2)
        /*0094*/ 	.short	0x0210
        /*0096*/ 	.short	0x002c


	//----- nvinfo : EIATTR_SW_WAR
	.align		4
.L_27:
        /*0098*/ 	.byte	0x04, 0x36
        /*009a*/ 	.short	(.L_29 - .L_28)
.L_28:
        /*009c*/ 	.word	0x00000008
.L_29:


//--------------------- .nv.callgraph             --------------------------
	.section	.nv.callgraph,"",@"SHT_CUDA_CALLGRAPH"
	.align	4
	.sectionentsize	8
	.align		4
        /*0000*/ 	.word	0x00000000
	.align		4
        /*0004*/ 	.word	0xffffffff
	.align		4
        /*0008*/ 	.word	0x00000000
	.align		4
        /*000c*/ 	.word	0xfffffffe
	.align		4
        /*0010*/ 	.word	0x00000000
	.align		4
        /*0014*/ 	.word	0xfffffffd
	.align		4
        /*0018*/ 	.word	0x00000000
	.align		4
        /*001c*/ 	.word	0xfffffffc


//--------------------- .text.triton_poi_fused__prelu_kernel_add_convolution_2 --------------------------
	.section	.text.triton_poi_fused__prelu_kernel_add_convolution_2,"ax",@progbits
	.align	128
        .global         triton_poi_fused__prelu_kernel_add_convolution_2
        .type           triton_poi_fused__prelu_kernel_add_convolution_2,@function
        .size           triton_poi_fused__prelu_kernel_add_convolution_2,(.L_x_1 - triton_poi_fused__prelu_kernel_add_convolution_2)
        .other          triton_poi_fused__prelu_kernel_add_convolution_2,@"STO_CUDA_ENTRY STV_DEFAULT"
triton_poi_fused__prelu_kernel_add_convolution_2:
.text.triton_poi_fused__prelu_kernel_add_convolution_2:
[----:B------:R-:W-:Y:S01]  /*0000*/  LDC R1, c[0x0][0x28] ;  /* 0x00000a00ff017b82 */ /* 0x000fe20000000800 */
[----:B------:R-:W1:Y:S07]  /*0010*/  S2R R0, SR_TID.X ;  /* 0x0000000000007919 */ /* 0x000e6e0000002100 */
[----:B------:R-:W2:Y:S01]  /*0020*/  LDC.64 R4, c[0x0][0x218] ;  /* 0x00008600ff047b82 */ /* 0x000ea20000000a00 */
[----:B------:R-:W-:Y:S01]  /*0030*/  ULDC.64 UR4, c[0x0][0x208] ;  /* 0x0000820000047ab9 */ /* 0x000fe20000000a00 */
[----:B------:R-:W3:Y:S06]  /*0040*/  S2R R3, SR_CTAID.X ;  /* 0x0000000000037919 */ /* 0x000eec0000002500 */
[----:B------:R-:W4:Y:S01]  /*0050*/  LDC.64 R8, c[0x0][0x228] ;  /* 0x00008a00ff087b82 */ /* 0x000f220000000a00 */
[----:B-1----:R-:W-:Y:S01]  /*0060*/  IMAD.SHL.U32 R0, R0, 0x2, RZ ;  /* 0x0000000200007824 */ /* 0x002fe200078e00ff */
[----:B---3--:R-:W-:-:S04]  /*0070*/  SHF.R.S32.HI R7, RZ, 0x17, R3 ;  /* 0x00000017ff077819 */ /* 0x008fc80000011403 */
[----:B------:R-:W-:Y:S02]  /*0080*/  LOP3.LUT R0, R0, 0xfe, RZ, 0xc0, !PT ;  /* 0x000000fe00007812 */ /* 0x000fe400078ec0ff */
[----:B------:R-:W-:Y:S02]  /*0090*/  SGXT R7, R7, 0x1 ;  /* 0x000000010707781a */ /* 0x000fe40000000200 */
[----:B------:R-:W-:Y:S02]  /*00a0*/  LEA R0, R3, R0, 0x8 ;  /* 0x0000000003007211 */ /* 0x000fe400078e40ff */
[----:B------:R-:W1:Y:S02]  /*00b0*/  LDC.64 R2, c[0x0][0x210] ;  /* 0x00008400ff027b82 */ /* 0x000e640000000a00 */
[----:B------:R-:W-:-:S04]  /*00c0*/  LEA.HI R7, R7, R0, RZ, 0x8 ;  /* 0x0000000007077211 */ /* 0x000fc800078f40ff */
[----:B------:R-:W-:Y:S02]  /*00d0*/  SHF.R.S32.HI R10, RZ, 0x8, R7 ;  /* 0x00000008ff0a7819 */ /* 0x000fe40000011407 */
[----:B------:R-:W3:Y:S02]  /*00e0*/  LDC.64 R6, c[0x0][0x220] ;  /* 0x00008800ff067b82 */ /* 0x000ee40000000a00 */
[----:B------:R-:W-:-:S04]  /*00f0*/  LEA.HI R11, R10, R10, RZ, 0x2 ;  /* 0x0000000a0a0b7211 */ /* 0x000fc800078f10ff */
[----:B------:R-:W-:-:S05]  /*0100*/  LOP3.LUT R11, R11, 0xfffffffc, RZ, 0xc0, !PT ;  /* 0xfffffffc0b0b7812 */ /* 0x000fca00078ec0ff */
[----:B------:R-:W-:-:S04]  /*0110*/  IMAD.IADD R11, R10, 0x1, -R11 ;  /* 0x000000010a0b7824 */ /* 0x000fc800078e0a0b */
[----:B--2---:R-:W-:Y:S02]  /*0120*/  IMAD.WIDE R4, R11, 0x4, R4 ;  /* 0x000000040b047825 */ /* 0x004fe400078e0204 */
[----:B------:R-:W2:Y:S02]  /*0130*/  LDC.64 R10, c[0x0][0x230] ;  /* 0x00008c00ff0a7b82 */ /* 0x000ea40000000a00 */
[C---:B-1----:R-:W-:Y:S02]  /*0140*/  IMAD.WIDE R2, R0.reuse, 0x4, R2 ;  /* 0x0000000400027825 */ /* 0x042fe400078e0202 */
[----:B------:R-:W5:Y:S04]  /*0150*/  LDG.E.EL R4, desc[UR4][R4.64] ;  /* 0x0000000404047981 */ /* 0x000f68000c2e1900 */
[----:B------:R-:W5:Y:S04]  /*0160*/  LDG.E.64 R12, desc[UR4][R2.64] ;  /* 0x00000004020c7981 */ /* 0x000f68000c1e1b00 */
[----:B---3--:R-:W3:Y:S01]  /*0170*/  LDG.E R6, desc[UR4][R6.64] ;  /* 0x0000000406067981 */ /* 0x008ee2000c1e1900 */
[----:B----4-:R-:W-:-:S06]  /*0180*/  IMAD.WIDE R8, R0, 0x4, R8 ;  /* 0x0000000400087825 */ /* 0x010fcc00078e0208 */
[----:B------:R-:W4:Y:S01]  /*0190*/  LDG.E.64 R8, desc[UR4][R8.64] ;  /* 0x0000000408087981 */ /* 0x000f22000c1e1b00 */
[C-C-:B-----5:R-:W-:Y:S01]  /*01a0*/  FADD R14, R12.reuse, R4.reuse ;  /* 0x000000040c0e7221 */ /* 0x160fe20000000000 */
[C---:B------:R-:W-:Y:S01]  /*01b0*/  FADD R15, R13.reuse, R4 ;  /* 0x000000040d0f7221 */ /* 0x040fe20000000000 */
[----:B------:R-:W-:Y:S02]  /*01c0*/  FSETP.GT.AND P0, PT, R12, -R4, PT ;  /* 0x800000040c00720b */ /* 0x000fe40003f04000 */
[C---:B---3--:R-:W-:Y:S01]  /*01d0*/  FMUL R17, R6.reuse, R14 ;  /* 0x0000000e06117220 */ /* 0x048fe20000400000 */
[----:B------:R-:W-:Y:S01]  /*01e0*/  FMUL R12, R6, R15 ;  /* 0x0000000f060c7220 */ /* 0x000fe20000400000 */
[----:B------:R-:W-:Y:S01]  /*01f0*/  FSETP.GT.AND P1, PT, R13, -R4, PT ;  /* 0x800000040d00720b */ /* 0x000fe20003f24000 */
[----:B--2---:R-:W-:Y:S01]  /*0200*/  IMAD.WIDE R4, R0, 0x4, R10 ;  /* 0x0000000400047825 */ /* 0x004fe200078e020a */
[----:B------:R-:W-:Y:S01]  /*0210*/  STG.E.64 desc[UR4][R2.64], R14 ;  /* 0x0000000e02007986 */ /* 0x000fe2000c101b04 */
[----:B------:R-:W-:-:S02]  /*0220*/  FSEL R17, R14, R17, P0 ;  /* 0x000000110e117208 */ /* 0x000fc40000000000 */
[----:B------:R-:W-:-:S03]  /*0230*/  FSEL R12, R15, R12, P1 ;  /* 0x0000000c0f0c7208 */ /* 0x000fc60000800000 */
[----:B----4-:R-:W-:Y:S02]  /*0240*/  FADD R8, R8, R17 ;  /* 0x0000001108087221 */ /* 0x010fe40000000000 */
[----:B------:R-:W-:-:S05]  /*0250*/  FADD R9, R9, R12 ;  /* 0x0000000c09097221 */ /* 0x000fca0000000000 */
[----:B------:R-:W-:Y:S01]  /*0260*/  STG.E.64 desc[UR4][R4.64], R8 ;  /* 0x0000000804007986 */ /* 0x000fe2000c101b04 */
[----:B------:R-:W-:Y:S05]  /*0270*/  EXIT ;  /* 0x000000000000794d */ /* 0x000fea0003800000 */
.L_x_0:
[----:B------:R-:W-:-:S00]  /*0280*/  BRA `(.L_x_0) ;  /* 0xfffffffc00fc7947 */ /* 0x000fc0000383ffff */
[----:B------:R-:W-:-:S00]  /*0290*/  NOP ;  /* 0x0000000000007918 */ /* 0x000fc00000000000 */
        /* <DEDUP_REMOVED lines=14> */
.L_x_1:


//--------------------- .nv.constant0.triton_poi_fused__prelu_kernel_add_convolution_2 --------------------------
	.section	.nv.constant0.triton_poi_fused__prelu_kernel_add_convolution_2,"a",@progbits
	.sectionflags	@""
	.align	4
.nv.constant0.triton_poi_fused__prelu_kernel_add_convolution_2:
	.zero		572
